//
// Generated by NVIDIA NVVM Compiler
//
// Compiler Build ID: CL-36424714
// Cuda compilation tools, release 13.0, V13.0.88
// Based on NVVM 20.0.0
//

.version 9.0
.target sm_100
.address_size 64

	// .globl	_Z11scan_kernelPiS_i
// _ZZ11scan_kernelPiS_iE4temp has been demoted

.visible .entry _Z11scan_kernelPiS_i(
	.param .u64 .ptr .align 1 _Z11scan_kernelPiS_i_param_0,
	.param .u64 .ptr .align 1 _Z11scan_kernelPiS_i_param_1,
	.param .u32 _Z11scan_kernelPiS_i_param_2
)
{
	.reg .pred 	%p<5>;
	.reg .b32 	%r<23>;
	.reg .b64 	%rd<9>;
	// demoted variable
	.shared .align 4 .b8 _ZZ11scan_kernelPiS_iE4temp[1024];
	ld.param.u64 	%rd1, [_Z11scan_kernelPiS_i_param_0];
	ld.param.u64 	%rd2, [_Z11scan_kernelPiS_i_param_1];
	ld.param.u32 	%r6, [_Z11scan_kernelPiS_i_param_2];
	mov.u32 	%r1, %tid.x;
	mov.u32 	%r7, %ctaid.x;
	mov.u32 	%r8, %ntid.x;
	mad.lo.s32 	%r2, %r7, %r8, %r1;
	setp.ge.s32 	%p1, %r2, %r6;
	shl.b32 	%r9, %r1, 2;
	mov.u32 	%r10, _ZZ11scan_kernelPiS_iE4temp;
	add.s32 	%r3, %r10, %r9;
	@%p1 bra 	$L__BB0_2;
	cvta.to.global.u64 	%rd3, %rd1;
	mul.wide.s32 	%rd4, %r2, 4;
	add.s64 	%rd5, %rd3, %rd4;
	ld.global.u32 	%r12, [%rd5];
	st.shared.u32 	[%r3], %r12;
	bra.uni 	$L__BB0_3;
$L__BB0_2:
	mov.b32 	%r11, 0;
	st.shared.u32 	[%r3], %r11;
$L__BB0_3:
	bar.sync 	0;
	setp.eq.s32 	%p2, %r1, 0;
	@%p2 bra 	$L__BB0_6;
	mov.b32 	%r22, 1;
$L__BB0_5:
	sub.s32 	%r14, %r1, %r22;
	shl.b32 	%r15, %r14, 2;
	add.s32 	%r17, %r10, %r15;
	ld.shared.u32 	%r18, [%r17];
	bar.sync 	0;
	ld.shared.u32 	%r19, [%r3];
	add.s32 	%r20, %r19, %r18;
	st.shared.u32 	[%r3], %r20;
	bar.sync 	0;
	shl.b32 	%r22, %r22, 1;
	setp.le.u32 	%p3, %r22, %r1;
	@%p3 bra 	$L__BB0_5;
$L__BB0_6:
	setp.ge.s32 	%p4, %r2, %r6;
	@%p4 bra 	$L__BB0_8;
	ld.shared.u32 	%r21, [%r3];
	cvta.to.global.u64 	%rd6, %rd2;
	mul.wide.s32 	%rd7, %r2, 4;
	add.s64 	%rd8, %rd6, %rd7;
	st.global.u32 	[%rd8], %r21;
$L__BB0_8:
	ret;

}


// ===== COMPILED SASS (sm_100) =====

	.target	sm_100

	.elftype	@"ET_EXEC"


//--------------------- .note.nv.tkinfo           --------------------------
	.section	.note.nv.tkinfo,"",@"SHT_NOTE"
	.sectionflags	@"SHF_NOTE_NV_TKINFO"
	.tkinfo
        /*0018*/ 	.word	0x00000002
        /*0030*/ 	.string	""
        /*0030*/ 	.string	"ptxas"
        /*0030*/ 	.string	"Cuda compilation tools, release 13.0, V13.0.88"
        /*0030*/ 	.string	"Build cuda_13.0.r13.0/compiler.36424714_0"
        /*0030*/ 	.string	"-arch sm_100 -m 64 "



//--------------------- .note.nv.cuinfo           --------------------------
	.section	.note.nv.cuinfo,"",@"SHT_NOTE"
	.sectionflags	@"SHF_NOTE_NV_CUINFO"
        /*0018*/ 	.short	0x0002
        /*001a*/ 	.short	0x0064
        /*001c*/ 	.short	0x0082
	.zero		2


//--------------------- .nv.info                  --------------------------
	.section	.nv.info,"",@"SHT_CUDA_INFO"
	.align	4


	//----- nvinfo : EIATTR_REGCOUNT
	.align		4
        /*0000*/ 	.byte	0x04, 0x2f
        /*0002*/ 	.short	(.L_1 - .L_0)
	.align		4
.L_0:
        /*0004*/ 	.word	index@(_Z11scan_kernelPiS_i)
        /*0008*/ 	.word	0x0000000c


	//----- nvinfo : EIATTR_FRAME_SIZE
	.align		4
.L_1:
        /*000c*/ 	.byte	0x04, 0x11
        /*000e*/ 	.short	(.L_3 - .L_2)
	.align		4
.L_2:
        /*0010*/ 	.word	index@(_Z11scan_kernelPiS_i)
        /*0014*/ 	.word	0x00000000


	//----- nvinfo : EIATTR_MIN_STACK_SIZE
	.align		4
.L_3:
        /*0018*/ 	.byte	0x04, 0x12
        /*001a*/ 	.short	(.L_5 - .L_4)
	.align		4
.L_4:
        /*001c*/ 	.word	index@(_Z11scan_kernelPiS_i)
        /*0020*/ 	.word	0x00000000
.L_5:


//--------------------- .nv.compat                --------------------------
	.section	.nv.compat,"",@"SHT_CUDA_COMPAT_INFO"
	.align	4
        /*0000*/ 	.byte	0x02, 0x09, 0x00, 0x00, 0x02, 0x02, 0x01, 0x00, 0x02, 0x05, 0x05, 0x00, 0x03, 0x07, 0x01, 0x01
        /*0010*/ 	.byte	0x02, 0x03, 0x00, 0x00, 0x02, 0x06, 0x01, 0x00, 0x04, 0x0b, 0x08, 0x00, 0x09, 0x00, 0x00, 0x00
        /*0020*/ 	.byte	0x00, 0x00, 0x00, 0x00


//--------------------- .nv.info._Z11scan_kernelPiS_i --------------------------
	.section	.nv.info._Z11scan_kernelPiS_i,"",@"SHT_CUDA_INFO"
	.sectionflags	@""
	.align	4


	//----- nvinfo : EIATTR_CUDA_API_VERSION
	.align		4
        /*0000*/ 	.byte	0x04, 0x37
        /*0002*/ 	.short	(.L_7 - .L_6)
.L_6:
        /*0004*/ 	.word	0x00000082


	//----- nvinfo : EIATTR_KPARAM_INFO
	.align		4
.L_7:
        /*0008*/ 	.byte	0x04, 0x17
        /*000a*/ 	.short	(.L_9 - .L_8)
.L_8:
        /*000c*/ 	.word	0x00000000
        /*0010*/ 	.short	0x0002
        /*0012*/ 	.short	0x0010
        /*0014*/ 	.byte	0x00, 0xf0, 0x11, 0x00


	//----- nvinfo : EIATTR_KPARAM_INFO
	.align		4
.L_9:
        /*0018*/ 	.byte	0x04, 0x17
        /*001a*/ 	.short	(.L_11 - .L_10)
.L_10:
        /*001c*/ 	.word	0x00000000
        /*0020*/ 	.short	0x0001
        /*0022*/ 	.short	0x0008
        /*0024*/ 	.byte	0x00, 0xf5, 0x21, 0x00


	//----- nvinfo : EIATTR_KPARAM_INFO
	.align		4
.L_11:
        /*0028*/ 	.byte	0x04, 0x17
        /*002a*/ 	.short	(.L_13 - .L_12)
.L_12:
        /*002c*/ 	.word	0x00000000
        /*0030*/ 	.short	0x0000
        /*0032*/ 	.short	0x0000
        /*0034*/ 	.byte	0x00, 0xf5, 0x21, 0x00


	//----- nvinfo : EIATTR_SPARSE_MMA_MASK
	.align		4
.L_13:
        /*0038*/ 	.byte	0x03, 0x50
        /*003a*/ 	.short	0x0000


	//----- nvinfo : EIATTR_MAXREG_COUNT
	.align		4
        /*003c*/ 	.byte	0x03, 0x1b
        /*003e*/ 	.short	0x00ff


	//----- nvinfo : EIATTR_NUM_BARRIERS
	.align		4
        /*0040*/ 	.byte	0x02, 0x4c
        /*0042*/ 	.byte	0x01
	.zero		1


	//----- nvinfo : EIATTR_MERCURY_ISA_VERSION
	.align		4
        /*0044*/ 	.byte	0x03, 0x5f
        /*0046*/ 	.short	0x0101


	//----- nvinfo : EIATTR_VRC_CTA_INIT_COUNT
	.align		4
        /*0048*/ 	.byte	0x02, 0x4a
	.zero		1
	.zero		1


	//----- nvinfo : EIATTR_EXIT_INSTR_OFFSETS
	.align		4
        /*004c*/ 	.byte	0x04, 0x1c
        /*004e*/ 	.short	(.L_15 - .L_14)


	//   ....[0]....
.L_14:
        /*0050*/ 	.word	0x00000210


	//   ....[1]....
        /*0054*/ 	.word	0x00000260


	//----- nvinfo : EIATTR_CRS_STACK_SIZE
	.align		4
.L_15:
        /*0058*/ 	.byte	0x04, 0x1e
        /*005a*/ 	.short	(.L_17 - .L_16)
.L_16:
        /*005c*/ 	.word	0x00000000


	//----- nvinfo : EIATTR_CBANK_PARAM_SIZE
	.align		4
.L_17:
        /*0060*/ 	.byte	0x03, 0x19
        /*0062*/ 	.short	0x0014


	//----- nvinfo : EIATTR_PARAM_CBANK
	.align		4
        /*0064*/ 	.byte	0x04, 0x0a
        /*0066*/ 	.short	(.L_19 - .L_18)
	.align		4
.L_18:
        /*0068*/ 	.word	index@(.nv.constant0._Z11scan_kernelPiS_i)
        /*006c*/ 	.short	0x0380
        /*006e*/ 	.short	0x0014


	//----- nvinfo : EIATTR_SW_WAR
	.align		4
.L_19:
        /*0070*/ 	.byte	0x04, 0x36
        /*0072*/ 	.short	(.L_21 - .L_20)
.L_20:
        /*0074*/ 	.word	0x00000008
.L_21:


//--------------------- .nv.callgraph             --------------------------
	.section	.nv.callgraph,"",@"SHT_CUDA_CALLGRAPH"
	.align	4
	.sectionentsize	8
	.align		4
        /*0000*/ 	.word	0x00000000
	.align		4
        /*0004*/ 	.word	0xffffffff
	.align		4
        /*0008*/ 	.word	0x00000000
	.align		4
        /*000c*/ 	.word	0xfffffffe
	.align		4
        /*0010*/ 	.word	0x00000000
	.align		4
        /*0014*/ 	.word	0xfffffffd
	.align		4
        /*0018*/ 	.word	0x00000000
	.align		4
        /*001c*/ 	.word	0xfffffffc


//--------------------- .text._Z11scan_kernelPiS_i --------------------------
	.section	.text._Z11scan_kernelPiS_i,"ax",@progbits
	.align	128
        .global         _Z11scan_kernelPiS_i
        .type           _Z11scan_kernelPiS_i,@function
        .size           _Z11scan_kernelPiS_i,(.L_x_3 - _Z11scan_kernelPiS_i)
        .other          _Z11scan_kernelPiS_i,@"STO_CUDA_ENTRY STV_DEFAULT"
_Z11scan_kernelPiS_i:
.text._Z11scan_kernelPiS_i:
[----:B------:R-:W-:Y:S01]  /*0000*/  LDC R1, c[0x0][0x37c] ;  /* 0x0000df00ff017b82 */ /* 0x000fe20000000800 */
[----:B------:R-:W0:Y:S07]  /*0010*/  S2R R9, SR_TID.X ;  /* 0x0000000000097919 */ /* 0x000e2e0000002100 */
[----:B------:R-:W0:Y:S01]  /*0020*/  S2UR UR4, SR_CTAID.X ;  /* 0x00000000000479c3 */ /* 0x000e220000002500 */
[----:B------:R-:W1:Y:S01]  /*0030*/  LDCU UR5, c[0x0][0x390] ;  /* 0x00007200ff0577ac */ /* 0x000e620008000800 */
[----:B------:R-:W2:Y:S06]  /*0040*/  LDCU.64 UR6, c[0x0][0x358] ;  /* 0x00006b00ff0677ac */ /* 0x000eac0008000a00 */
[----:B------:R-:W0:Y:S02]  /*0050*/  LDC R0, c[0x0][0x360] ;  /* 0x0000d800ff007b82 */ /* 0x000e240000000800 */
[----:B0-----:R-:W-:-:S05]  /*0060*/  IMAD R5, R0, UR4, R9 ;  /* 0x0000000400057c24 */ /* 0x001fca000f8e0209 */
[----:B-1----:R-:W-:-:S13]  /*0070*/  ISETP.GE.AND P0, PT, R5, UR5, PT ;  /* 0x0000000505007c0c */ /* 0x002fda000bf06270 */
[----:B------:R-:W0:Y:S02]  /*0080*/  @!P0 LDC.64 R2, c[0x0][0x380] ;  /* 0x0000e000ff028b82 */ /* 0x000e240000000a00 */
[----:B0-----:R-:W-:-:S06]  /*0090*/  @!P0 IMAD.WIDE R2, R5, 0x4, R2 ;  /* 0x0000000405028825 */ /* 0x001fcc00078e0202 */
[----:B--2---:R-:W2:Y:S01]  /*00a0*/  @!P0 LDG.E R3, desc[UR6][R2.64] ;  /* 0x0000000602038981 */ /* 0x004ea2000c1e1900 */
[----:B------:R-:W0:Y:S01]  /*00b0*/  S2UR UR5, SR_CgaCtaId ;  /* 0x00000000000579c3 */ /* 0x000e220000008800 */
[----:B------:R-:W-:Y:S01]  /*00c0*/  UMOV UR4, 0x400 ;  /* 0x0000040000047882 */ /* 0x000fe20000000000 */
[----:B------:R-:W-:Y:S01]  /*00d0*/  ISETP.NE.AND P1, PT, R9, RZ, PT ;  /* 0x000000ff0900720c */ /* 0x000fe20003f25270 */
[----:B0-----:R-:W-:-:S06]  /*00e0*/  ULEA UR4, UR5, UR4, 0x18 ;  /* 0x0000000405047291 */ /* 0x001fcc000f8ec0ff */
[----:B------:R-:W-:-:S05]  /*00f0*/  LEA R0, R9, UR4, 0x2 ;  /* 0x0000000409007c11 */ /* 0x000fca000f8e10ff */
[----:B--2---:R0:W-:Y:S04]  /*0100*/  @!P0 STS [R0], R3 ;  /* 0x0000000300008388 */ /* 0x0041e80000000800 */
[----:B------:R0:W-:Y:S01]  /*0110*/  @P0 STS [R0], RZ ;  /* 0x000000ff00000388 */ /* 0x0001e20000000800 */
[----:B------:R-:W-:Y:S06]  /*0120*/  BAR.SYNC.DEFER_BLOCKING 0x0 ;  /* 0x0000000000007b1d */ /* 0x000fec0000010000 */
[----:B------:R-:W-:Y:S05]  /*0130*/  @!P1 BRA `(.L_x_0) ;  /* 0x0000000000349947 */ /* 0x000fea0003800000 */
[----:B------:R-:W-:-:S07]  /*0140*/  IMAD.MOV.U32 R2, RZ, RZ, 0x1 ;  /* 0x00000001ff027424 */ /* 0x000fce00078e00ff */
.L_x_1:
[----:B0-----:R-:W-:Y:S01]  /*0150*/  IMAD.IADD R3, R9, 0x1, -R2 ;  /* 0x0000000109037824 */ /* 0x001fe200078e0a02 */
[----:B------:R-:W-:Y:S05]  /*0160*/  WARPSYNC.ALL ;  /* 0x0000000000007948 */ /* 0x000fea0003800000 */
[----:B------:R-:W-:Y:S01]  /*0170*/  LEA R3, R3, UR4, 0x2 ;  /* 0x0000000403037c11 */ /* 0x000fe2000f8e10ff */
[----:B------:R-:W-:-:S05]  /*0180*/  IMAD.SHL.U32 R2, R2, 0x2, RZ ;  /* 0x0000000202027824 */ /* 0x000fca00078e00ff */
[----:B------:R-:W-:Y:S01]  /*0190*/  LDS R3, [R3] ;  /* 0x0000000003037984 */ /* 0x000fe20000000800 */
[----:B------:R-:W-:Y:S01]  /*01a0*/  BAR.SYNC.DEFER_BLOCKING 0x0 ;  /* 0x0000000000007b1d */ /* 0x000fe20000010000 */
[----:B------:R-:W-:-:S05]  /*01b0*/  ISETP.GT.U32.AND P1, PT, R2, R9, PT ;  /* 0x000000090200720c */ /* 0x000fca0003f24070 */
[----:B------:R-:W0:Y:S02]  /*01c0*/  LDS R4, [R0] ;  /* 0x0000000000047984 */ /* 0x000e240000000800 */
[----:B01----:R-:W-:-:S05]  /*01d0*/  IADD3 R7, PT, PT, R3, R4, RZ ;  /* 0x0000000403077210 */ /* 0x003fca0007ffe0ff */
[----:B------:R1:W-:Y:S01]  /*01e0*/  STS [R0], R7 ;  /* 0x0000000700007388 */ /* 0x0003e20000000800 */
[----:B------:R-:W-:Y:S06]  /*01f0*/  BAR.SYNC.DEFER_BLOCKING 0x0 ;  /* 0x0000000000007b1d */ /* 0x000fec0000010000 */
[----:B------:R-:W-:Y:S05]  /*0200*/  @!P1 BRA `(.L_x_1) ;  /* 0xfffffffc00d09947 */ /* 0x000fea000383ffff */
.L_x_0:
[----:B------:R-:W-:Y:S05]  /*0210*/  @P0 EXIT ;  /* 0x000000000000094d */ /* 0x000fea0003800000 */
[----:B-1----:R-:W1:Y:S01]  /*0220*/  LDS R7, [R0] ;  /* 0x0000000000077984 */ /* 0x002e620000000800 */
[----:B0-----:R-:W0:Y:S02]  /*0230*/  LDC.64 R2, c[0x0][0x388] ;  /* 0x0000e200ff027b82 */ /* 0x001e240000000a00 */
[----:B0-----:R-:W-:-:S05]  /*0240*/  IMAD.WIDE R2, R5, 0x4, R2 ;  /* 0x0000000405027825 */ /* 0x001fca00078e0202 */
[----:B-1----:R-:W-:Y:S01]  /*0250*/  STG.E desc[UR6][R2.64], R7 ;  /* 0x0000000702007986 */ /* 0x002fe2000c101906 */
[----:B------:R-:W-:Y:S05]  /*0260*/  EXIT ;  /* 0x000000000000794d */ /* 0x000fea0003800000 */
.L_x_2:
[----:B------:R-:W-:-:S00]  /*0270*/  BRA `(.L_x_2) ;  /* 0xfffffffc00fc7947 */ /* 0x000fc0000383ffff */
[----:B------:R-:W-:-:S00]  /*0280*/  NOP ;  /* 0x0000000000007918 */ /* 0x000fc00000000000 */
[----:B------:R-:W-:-:S00]  /*0290*/  NOP ;  /* 0x0000000000007918 */ /* 0x000fc00000000000 */
[----:B------:R-:W-:-:S00]  /*02a0*/  NOP ;  /* 0x0000000000007918 */ /* 0x000fc00000000000 */
[----:B------:R-:W-:-:S00]  /*02b0*/  NOP ;  /* 0x0000000000007918 */ /* 0x000fc00000000000 */
[----:B------:R-:W-:-:S00]  /*02c0*/  NOP ;  /* 0x0000000000007918 */ /* 0x000fc00000000000 */
[----:B------:R-:W-:-:S00]  /*02d0*/  NOP ;  /* 0x0000000000007918 */ /* 0x000fc00000000000 */
[----:B------:R-:W-:-:S00]  /*02e0*/  NOP ;  /* 0x0000000000007918 */ /* 0x000fc00000000000 */
[----:B------:R-:W-:-:S00]  /*02f0*/  NOP ;  /* 0x0000000000007918 */ /* 0x000fc00000000000 */
.L_x_3:


//--------------------- .nv.shared._Z11scan_kernelPiS_i --------------------------
	.section	.nv.shared._Z11scan_kernelPiS_i,"aw",@nobits
	.sectionflags	@""
	.align	4
.nv.shared._Z11scan_kernelPiS_i:
	.zero		2048


//--------------------- .nv.shared.reserved.0     --------------------------
	.section	.nv.shared.reserved.0,"aw",@nobits
	.weak		__nv_reservedSMEM_offset_0_alias
	.size		__nv_reservedSMEM_offset_0_alias, 0, 64
	.other		__nv_reservedSMEM_offset_0_alias,@"STO_CUDA_RESERVED_SHARED STV_DEFAULT"
__nv_reservedSMEM_offset_0_alias:
	.zero		0
	.zero		64


//--------------------- .nv.constant0._Z11scan_kernelPiS_i --------------------------
	.section	.nv.constant0._Z11scan_kernelPiS_i,"a",@progbits
	.sectionflags	@""
	.align	4
.nv.constant0._Z11scan_kernelPiS_i:
	.zero		916


//--------------------- SYMBOLS --------------------------

	.type		.nv.reservedSmem.offset0,@object
	.size		.nv.reservedSmem.offset0,0x4
	.type		.nv.reservedSmem.cap,@object
	.size		.nv.reservedSmem.cap,0x4
